//
// Generated by NVIDIA NVVM Compiler
//
// Compiler Build ID: CL-36424714
// Cuda compilation tools, release 13.0, V13.0.88
// Based on NVVM 20.0.0
//

.version 9.0
.target sm_100
.address_size 64

	// .globl	_Z14rowMajorAccessPKfPfi
// _ZZ14rowMajorAccessPKfPfiE4smem has been demoted
// _ZZ17columnMajorAccessPKfPfiE4smem has been demoted

.visible .entry _Z14rowMajorAccessPKfPfi(
	.param .u64 .ptr .align 1 _Z14rowMajorAccessPKfPfi_param_0,
	.param .u64 .ptr .align 1 _Z14rowMajorAccessPKfPfi_param_1,
	.param .u32 _Z14rowMajorAccessPKfPfi_param_2
)
{
	.reg .pred 	%p<2>;
	.reg .b32 	%r<19>;
	.reg .b32 	%f<13>;
	.reg .b64 	%rd<8>;
	// demoted variable
	.shared .align 4 .b8 _ZZ14rowMajorAccessPKfPfiE4smem[4096];
	ld.param.u64 	%rd1, [_Z14rowMajorAccessPKfPfi_param_0];
	ld.param.u64 	%rd2, [_Z14rowMajorAccessPKfPfi_param_1];
	ld.param.u32 	%r6, [_Z14rowMajorAccessPKfPfi_param_2];
	mov.u32 	%r7, %ctaid.x;
	mov.u32 	%r8, %ntid.x;
	mov.u32 	%r1, %tid.x;
	mad.lo.s32 	%r2, %r7, %r8, %r1;
	mov.u32 	%r9, %ctaid.y;
	mov.u32 	%r10, %ntid.y;
	mov.u32 	%r3, %tid.y;
	mad.lo.s32 	%r11, %r9, %r10, %r3;
	max.s32 	%r12, %r2, %r11;
	setp.ge.s32 	%p1, %r12, %r6;
	@%p1 bra 	$L__BB0_2;
	cvta.to.global.u64 	%rd3, %rd2;
	cvta.to.global.u64 	%rd4, %rd1;
	mad.lo.s32 	%r13, %r6, %r11, %r2;
	mul.wide.s32 	%rd5, %r13, 4;
	add.s64 	%rd6, %rd4, %rd5;
	ld.global.f32 	%f1, [%rd6];
	shl.b32 	%r14, %r3, 7;
	mov.u32 	%r15, _ZZ14rowMajorAccessPKfPfiE4smem;
	add.s32 	%r16, %r15, %r14;
	shl.b32 	%r17, %r1, 2;
	add.s32 	%r18, %r16, %r17;
	st.shared.f32 	[%r18], %f1;
	bar.sync 	0;
	ld.shared.f32 	%f2, [%r18];
	add.f32 	%f3, %f2, 0f00000000;
	fma.rn.f32 	%f4, %f2, 0f40000000, %f3;
	fma.rn.f32 	%f5, %f2, 0f40400000, %f4;
	fma.rn.f32 	%f6, %f2, 0f40800000, %f5;
	fma.rn.f32 	%f7, %f2, 0f40A00000, %f6;
	fma.rn.f32 	%f8, %f2, 0f40C00000, %f7;
	fma.rn.f32 	%f9, %f2, 0f40E00000, %f8;
	fma.rn.f32 	%f10, %f2, 0f41000000, %f9;
	fma.rn.f32 	%f11, %f2, 0f41100000, %f10;
	fma.rn.f32 	%f12, %f2, 0f41200000, %f11;
	add.s64 	%rd7, %rd3, %rd5;
	st.global.f32 	[%rd7], %f12;
$L__BB0_2:
	ret;

}
	// .globl	_Z17columnMajorAccessPKfPfi
.visible .entry _Z17columnMajorAccessPKfPfi(
	.param .u64 .ptr .align 1 _Z17columnMajorAccessPKfPfi_param_0,
	.param .u64 .ptr .align 1 _Z17columnMajorAccessPKfPfi_param_1,
	.param .u32 _Z17columnMajorAccessPKfPfi_param_2
)
{
	.reg .pred 	%p<2>;
	.reg .b32 	%r<19>;
	.reg .b32 	%f<13>;
	.reg .b64 	%rd<8>;
	// demoted variable
	.shared .align 4 .b8 _ZZ17columnMajorAccessPKfPfiE4smem[4096];
	ld.param.u64 	%rd1, [_Z17columnMajorAccessPKfPfi_param_0];
	ld.param.u64 	%rd2, [_Z17columnMajorAccessPKfPfi_param_1];
	ld.param.u32 	%r6, [_Z17columnMajorAccessPKfPfi_param_2];
	mov.u32 	%r7, %ctaid.x;
	mov.u32 	%r8, %ntid.x;
	mov.u32 	%r1, %tid.x;
	mad.lo.s32 	%r2, %r7, %r8, %r1;
	mov.u32 	%r9, %ctaid.y;
	mov.u32 	%r10, %ntid.y;
	mov.u32 	%r3, %tid.y;
	mad.lo.s32 	%r11, %r9, %r10, %r3;
	max.s32 	%r12, %r2, %r11;
	setp.ge.s32 	%p1, %r12, %r6;
	@%p1 bra 	$L__BB1_2;
	cvta.to.global.u64 	%rd3, %rd2;
	cvta.to.global.u64 	%rd4, %rd1;
	mad.lo.s32 	%r13, %r6, %r11, %r2;
	mul.wide.s32 	%rd5, %r13, 4;
	add.s64 	%rd6, %rd4, %rd5;
	ld.global.f32 	%f1, [%rd6];
	shl.b32 	%r14, %r1, 7;
	mov.u32 	%r15, _ZZ17columnMajorAccessPKfPfiE4smem;
	add.s32 	%r16, %r15, %r14;
	shl.b32 	%r17, %r3, 2;
	add.s32 	%r18, %r16, %r17;
	st.shared.f32 	[%r18], %f1;
	bar.sync 	0;
	ld.shared.f32 	%f2, [%r18];
	add.f32 	%f3, %f2, 0f00000000;
	fma.rn.f32 	%f4, %f2, 0f40000000, %f3;
	fma.rn.f32 	%f5, %f2, 0f40400000, %f4;
	fma.rn.f32 	%f6, %f2, 0f40800000, %f5;
	fma.rn.f32 	%f7, %f2, 0f40A00000, %f6;
	fma.rn.f32 	%f8, %f2, 0f40C00000, %f7;
	fma.rn.f32 	%f9, %f2, 0f40E00000, %f8;
	fma.rn.f32 	%f10, %f2, 0f41000000, %f9;
	fma.rn.f32 	%f11, %f2, 0f41100000, %f10;
	fma.rn.f32 	%f12, %f2, 0f41200000, %f11;
	add.s64 	%rd7, %rd3, %rd5;
	st.global.f32 	[%rd7], %f12;
$L__BB1_2:
	ret;

}


// ===== COMPILED SASS (sm_100) =====

	.target	sm_100

	.elftype	@"ET_EXEC"


//--------------------- .note.nv.tkinfo           --------------------------
	.section	.note.nv.tkinfo,"",@"SHT_NOTE"
	.sectionflags	@"SHF_NOTE_NV_TKINFO"
	.tkinfo
        /*0018*/ 	.word	0x00000002
        /*0030*/ 	.string	""
        /*0030*/ 	.string	"ptxas"
        /*0030*/ 	.string	"Cuda compilation tools, release 13.0, V13.0.88"
        /*0030*/ 	.string	"Build cuda_13.0.r13.0/compiler.36424714_0"
        /*0030*/ 	.string	"-arch sm_100 -m 64 "



//--------------------- .note.nv.cuinfo           --------------------------
	.section	.note.nv.cuinfo,"",@"SHT_NOTE"
	.sectionflags	@"SHF_NOTE_NV_CUINFO"
        /*0018*/ 	.short	0x0002
        /*001a*/ 	.short	0x0064
        /*001c*/ 	.short	0x0082
	.zero		2


//--------------------- .nv.info                  --------------------------
	.section	.nv.info,"",@"SHT_CUDA_INFO"
	.align	4


	//----- nvinfo : EIATTR_REGCOUNT
	.align		4
        /*0000*/ 	.byte	0x04, 0x2f
        /*0002*/ 	.short	(.L_1 - .L_0)
	.align		4
.L_0:
        /*0004*/ 	.word	index@(_Z14rowMajorAccessPKfPfi)
        /*0008*/ 	.word	0x0000000c


	//----- nvinfo : EIATTR_FRAME_SIZE
	.align		4
.L_1:
        /*000c*/ 	.byte	0x04, 0x11
        /*000e*/ 	.short	(.L_3 - .L_2)
	.align		4
.L_2:
        /*0010*/ 	.word	index@(_Z14rowMajorAccessPKfPfi)
        /*0014*/ 	.word	0x00000000


	//----- nvinfo : EIATTR_REGCOUNT
	.align		4
.L_3:
        /*0018*/ 	.byte	0x04, 0x2f
        /*001a*/ 	.short	(.L_5 - .L_4)
	.align		4
.L_4:
        /*001c*/ 	.word	index@(_Z17columnMajorAccessPKfPfi)
        /*0020*/ 	.word	0x0000000c


	//----- nvinfo : EIATTR_FRAME_SIZE
	.align		4
.L_5:
        /*0024*/ 	.byte	0x04, 0x11
        /*0026*/ 	.short	(.L_7 - .L_6)
	.align		4
.L_6:
        /*0028*/ 	.word	index@(_Z17columnMajorAccessPKfPfi)
        /*002c*/ 	.word	0x00000000


	//----- nvinfo : EIATTR_MIN_STACK_SIZE
	.align		4
.L_7:
        /*0030*/ 	.byte	0x04, 0x12
        /*0032*/ 	.short	(.L_9 - .L_8)
	.align		4
.L_8:
        /*0034*/ 	.word	index@(_Z17columnMajorAccessPKfPfi)
        /*0038*/ 	.word	0x00000000


	//----- nvinfo : EIATTR_MIN_STACK_SIZE
	.align		4
.L_9:
        /*003c*/ 	.byte	0x04, 0x12
        /*003e*/ 	.short	(.L_11 - .L_10)
	.align		4
.L_10:
        /*0040*/ 	.word	index@(_Z14rowMajorAccessPKfPfi)
        /*0044*/ 	.word	0x00000000
.L_11:


//--------------------- .nv.compat                --------------------------
	.section	.nv.compat,"",@"SHT_CUDA_COMPAT_INFO"
	.align	4
        /*0000*/ 	.byte	0x02, 0x09, 0x00, 0x00, 0x02, 0x02, 0x01, 0x00, 0x02, 0x05, 0x05, 0x00, 0x03, 0x07, 0x01, 0x01
        /*0010*/ 	.byte	0x02, 0x03, 0x00, 0x00, 0x02, 0x06, 0x01, 0x00, 0x04, 0x0b, 0x08, 0x00, 0x09, 0x00, 0x00, 0x00
        /*0020*/ 	.byte	0x00, 0x00, 0x00, 0x00


//--------------------- .nv.info._Z17columnMajorAccessPKfPfi --------------------------
	.section	.nv.info._Z17columnMajorAccessPKfPfi,"",@"SHT_CUDA_INFO"
	.sectionflags	@""
	.align	4


	//----- nvinfo : EIATTR_CUDA_API_VERSION
	.align		4
        /*0000*/ 	.byte	0x04, 0x37
        /*0002*/ 	.short	(.L_13 - .L_12)
.L_12:
        /*0004*/ 	.word	0x00000082


	//----- nvinfo : EIATTR_KPARAM_INFO
	.align		4
.L_13:
        /*0008*/ 	.byte	0x04, 0x17
        /*000a*/ 	.short	(.L_15 - .L_14)
.L_14:
        /*000c*/ 	.word	0x00000000
        /*0010*/ 	.short	0x0002
        /*0012*/ 	.short	0x0010
        /*0014*/ 	.byte	0x00, 0xf0, 0x11, 0x00


	//----- nvinfo : EIATTR_KPARAM_INFO
	.align		4
.L_15:
        /*0018*/ 	.byte	0x04, 0x17
        /*001a*/ 	.short	(.L_17 - .L_16)
.L_16:
        /*001c*/ 	.word	0x00000000
        /*0020*/ 	.short	0x0001
        /*0022*/ 	.short	0x0008
        /*0024*/ 	.byte	0x00, 0xf5, 0x21, 0x00


	//----- nvinfo : EIATTR_KPARAM_INFO
	.align		4
.L_17:
        /*0028*/ 	.byte	0x04, 0x17
        /*002a*/ 	.short	(.L_19 - .L_18)
.L_18:
        /*002c*/ 	.word	0x00000000
        /*0030*/ 	.short	0x0000
        /*0032*/ 	.short	0x0000
        /*0034*/ 	.byte	0x00, 0xf5, 0x21, 0x00


	//----- nvinfo : EIATTR_SPARSE_MMA_MASK
	.align		4
.L_19:
        /*0038*/ 	.byte	0x03, 0x50
        /*003a*/ 	.short	0x0000


	//----- nvinfo : EIATTR_MAXREG_COUNT
	.align		4
        /*003c*/ 	.byte	0x03, 0x1b
        /*003e*/ 	.short	0x00ff


	//----- nvinfo : EIATTR_NUM_BARRIERS
	.align		4
        /*0040*/ 	.byte	0x02, 0x4c
        /*0042*/ 	.byte	0x01
	.zero		1


	//----- nvinfo : EIATTR_MERCURY_ISA_VERSION
	.align		4
        /*0044*/ 	.byte	0x03, 0x5f
        /*0046*/ 	.short	0x0101


	//----- nvinfo : EIATTR_VRC_CTA_INIT_COUNT
	.align		4
        /*0048*/ 	.byte	0x02, 0x4a
	.zero		1
	.zero		1


	//----- nvinfo : EIATTR_EXIT_INSTR_OFFSETS
	.align		4
        /*004c*/ 	.byte	0x04, 0x1c
        /*004e*/ 	.short	(.L_21 - .L_20)


	//   ....[0]....
.L_20:
        /*0050*/ 	.word	0x000000c0


	//   ....[1]....
        /*0054*/ 	.word	0x00000270


	//----- nvinfo : EIATTR_CBANK_PARAM_SIZE
	.align		4
.L_21:
        /*0058*/ 	.byte	0x03, 0x19
        /*005a*/ 	.short	0x0014


	//----- nvinfo : EIATTR_PARAM_CBANK
	.align		4
        /*005c*/ 	.byte	0x04, 0x0a
        /*005e*/ 	.short	(.L_23 - .L_22)
	.align		4
.L_22:
        /*0060*/ 	.word	index@(.nv.constant0._Z17columnMajorAccessPKfPfi)
        /*0064*/ 	.short	0x0380
        /*0066*/ 	.short	0x0014


	//----- nvinfo : EIATTR_SW_WAR
	.align		4
.L_23:
        /*0068*/ 	.byte	0x04, 0x36
        /*006a*/ 	.short	(.L_25 - .L_24)
.L_24:
        /*006c*/ 	.word	0x00000008
.L_25:


//--------------------- .nv.info._Z14rowMajorAccessPKfPfi --------------------------
	.section	.nv.info._Z14rowMajorAccessPKfPfi,"",@"SHT_CUDA_INFO"
	.sectionflags	@""
	.align	4


	//----- nvinfo : EIATTR_CUDA_API_VERSION
	.align		4
        /*0000*/ 	.byte	0x04, 0x37
        /*0002*/ 	.short	(.L_27 - .L_26)
.L_26:
        /*0004*/ 	.word	0x00000082


	//----- nvinfo : EIATTR_KPARAM_INFO
	.align		4
.L_27:
        /*0008*/ 	.byte	0x04, 0x17
        /*000a*/ 	.short	(.L_29 - .L_28)
.L_28:
        /*000c*/ 	.word	0x00000000
        /*0010*/ 	.short	0x0002
        /*0012*/ 	.short	0x0010
        /*0014*/ 	.byte	0x00, 0xf0, 0x11, 0x00


	//----- nvinfo : EIATTR_KPARAM_INFO
	.align		4
.L_29:
        /*0018*/ 	.byte	0x04, 0x17
        /*001a*/ 	.short	(.L_31 - .L_30)
.L_30:
        /*001c*/ 	.word	0x00000000
        /*0020*/ 	.short	0x0001
        /*0022*/ 	.short	0x0008
        /*0024*/ 	.byte	0x00, 0xf5, 0x21, 0x00


	//----- nvinfo : EIATTR_KPARAM_INFO
	.align		4
.L_31:
        /*0028*/ 	.byte	0x04, 0x17
        /*002a*/ 	.short	(.L_33 - .L_32)
.L_32:
        /*002c*/ 	.word	0x00000000
        /*0030*/ 	.short	0x0000
        /*0032*/ 	.short	0x0000
        /*0034*/ 	.byte	0x00, 0xf5, 0x21, 0x00


	//----- nvinfo : EIATTR_SPARSE_MMA_MASK
	.align		4
.L_33:
        /*0038*/ 	.byte	0x03, 0x50
        /*003a*/ 	.short	0x0000


	//----- nvinfo : EIATTR_MAXREG_COUNT
	.align		4
        /*003c*/ 	.byte	0x03, 0x1b
        /*003e*/ 	.short	0x00ff


	//----- nvinfo : EIATTR_NUM_BARRIERS
	.align		4
        /*0040*/ 	.byte	0x02, 0x4c
        /*0042*/ 	.byte	0x01
	.zero		1


	//----- nvinfo : EIATTR_MERCURY_ISA_VERSION
	.align		4
        /*0044*/ 	.byte	0x03, 0x5f
        /*0046*/ 	.short	0x0101


	//----- nvinfo : EIATTR_VRC_CTA_INIT_COUNT
	.align		4
        /*0048*/ 	.byte	0x02, 0x4a
	.zero		1
	.zero		1


	//----- nvinfo : EIATTR_EXIT_INSTR_OFFSETS
	.align		4
        /*004c*/ 	.byte	0x04, 0x1c
        /*004e*/ 	.short	(.L_35 - .L_34)


	//   ....[0]....
.L_34:
        /*0050*/ 	.word	0x000000c0


	//   ....[1]....
        /*0054*/ 	.word	0x00000270


	//----- nvinfo : EIATTR_CBANK_PARAM_SIZE
	.align		4
.L_35:
        /*0058*/ 	.byte	0x03, 0x19
        /*005a*/ 	.short	0x0014


	//----- nvinfo : EIATTR_PARAM_CBANK
	.align		4
        /*005c*/ 	.byte	0x04, 0x0a
        /*005e*/ 	.short	(.L_37 - .L_36)
	.align		4
.L_36:
        /*0060*/ 	.word	index@(.nv.constant0._Z14rowMajorAccessPKfPfi)
        /*0064*/ 	.short	0x0380
        /*0066*/ 	.short	0x0014


	//----- nvinfo : EIATTR_SW_WAR
	.align		4
.L_37:
        /*0068*/ 	.byte	0x04, 0x36
        /*006a*/ 	.short	(.L_39 - .L_38)
.L_38:
        /*006c*/ 	.word	0x00000008
.L_39:


//--------------------- .nv.callgraph             --------------------------
	.section	.nv.callgraph,"",@"SHT_CUDA_CALLGRAPH"
	.align	4
	.sectionentsize	8
	.align		4
        /*0000*/ 	.word	0x00000000
	.align		4
        /*0004*/ 	.word	0xffffffff
	.align		4
        /*0008*/ 	.word	0x00000000
	.align		4
        /*000c*/ 	.word	0xfffffffe
	.align		4
        /*0010*/ 	.word	0x00000000
	.align		4
        /*0014*/ 	.word	0xfffffffd
	.align		4
        /*0018*/ 	.word	0x00000000
	.align		4
        /*001c*/ 	.word	0xfffffffc


//--------------------- .text._Z17columnMajorAccessPKfPfi --------------------------
	.section	.text._Z17columnMajorAccessPKfPfi,"ax",@progbits
	.align	128
        .global         _Z17columnMajorAccessPKfPfi
        .type           _Z17columnMajorAccessPKfPfi,@function
        .size           _Z17columnMajorAccessPKfPfi,(.L_x_2 - _Z17columnMajorAccessPKfPfi)
        .other          _Z17columnMajorAccessPKfPfi,@"STO_CUDA_ENTRY STV_DEFAULT"
_Z17columnMajorAccessPKfPfi:
.text._Z17columnMajorAccessPKfPfi:
[----:B------:R-:W-:Y:S01]  /*0000*/  LDC R1, c[0x0][0x37c] ;  /* 0x0000df00ff017b82 */ /* 0x000fe20000000800 */
[----:B------:R-:W0:Y:S07]  /*0010*/  S2R R7, SR_TID.X ;  /* 0x0000000000077919 */ /* 0x000e2e0000002100 */
[----:B------:R-:W0:Y:S01]  /*0020*/  LDC R0, c[0x0][0x360] ;  /* 0x0000d800ff007b82 */ /* 0x000e220000000800 */
[----:B------:R-:W1:Y:S01]  /*0030*/  LDCU UR8, c[0x0][0x390] ;  /* 0x00007200ff0877ac */ /* 0x000e620008000800 */
[----:B------:R-:W2:Y:S06]  /*0040*/  S2R R6, SR_TID.Y ;  /* 0x0000000000067919 */ /* 0x000eac0000002200 */
[----:B------:R-:W0:Y:S08]  /*0050*/  S2UR UR4, SR_CTAID.X ;  /* 0x00000000000479c3 */ /* 0x000e300000002500 */
[----:B------:R-:W2:Y:S08]  /*0060*/  S2UR UR5, SR_CTAID.Y ;  /* 0x00000000000579c3 */ /* 0x000eb00000002600 */
[----:B------:R-:W2:Y:S01]  /*0070*/  LDC R5, c[0x0][0x364] ;  /* 0x0000d900ff057b82 */ /* 0x000ea20000000800 */
[----:B0-----:R-:W-:-:S02]  /*0080*/  IMAD R0, R0, UR4, R7 ;  /* 0x0000000400007c24 */ /* 0x001fc4000f8e0207 */
[----:B--2---:R-:W-:-:S05]  /*0090*/  IMAD R5, R5, UR5, R6 ;  /* 0x0000000505057c24 */ /* 0x004fca000f8e0206 */
[----:B------:R-:W-:-:S04]  /*00a0*/  VIMNMX R2, PT, PT, R0, R5, !PT ;  /* 0x0000000500027248 */ /* 0x000fc80007fe0100 */
[----:B-1----:R-:W-:-:S13]  /*00b0*/  ISETP.GE.AND P0, PT, R2, UR8, PT ;  /* 0x0000000802007c0c */ /* 0x002fda000bf06270 */
[----:B------:R-:W-:Y:S05]  /*00c0*/  @P0 EXIT ;  /* 0x000000000000094d */ /* 0x000fea0003800000 */
[----:B------:R-:W0:Y:S01]  /*00d0*/  LDC.64 R2, c[0x0][0x380] ;  /* 0x0000e000ff027b82 */ /* 0x000e220000000a00 */
[----:B------:R-:W1:Y:S01]  /*00e0*/  LDCU.64 UR6, c[0x0][0x358] ;  /* 0x00006b00ff0677ac */ /* 0x000e620008000a00 */
[----:B------:R-:W-:-:S04]  /*00f0*/  IMAD R5, R5, UR8, R0 ;  /* 0x0000000805057c24 */ /* 0x000fc8000f8e0200 */
[----:B0-----:R-:W-:-:S05]  /*0100*/  IMAD.WIDE R2, R5, 0x4, R2 ;  /* 0x0000000405027825 */ /* 0x001fca00078e0202 */
[----:B-1----:R0:W2:Y:S01]  /*0110*/  LDG.E R0, desc[UR6][R2.64] ;  /* 0x0000000602007981 */ /* 0x0020a2000c1e1900 */
[----:B------:R-:W1:Y:S01]  /*0120*/  S2UR UR5, SR_CgaCtaId ;  /* 0x00000000000579c3 */ /* 0x000e620000008800 */
[----:B------:R-:W-:-:S07]  /*0130*/  UMOV UR4, 0x400 ;  /* 0x0000040000047882 */ /* 0x000fce0000000000 */
[----:B0-----:R-:W0:Y:S01]  /*0140*/  LDC.64 R2, c[0x0][0x388] ;  /* 0x0000e200ff027b82 */ /* 0x001e220000000a00 */
[----:B-1----:R-:W-:-:S06]  /*0150*/  ULEA UR4, UR5, UR4, 0x18 ;  /* 0x0000000405047291 */ /* 0x002fcc000f8ec0ff */
[----:B------:R-:W-:Y:S01]  /*0160*/  LEA R4, R7, UR4, 0x7 ;  /* 0x0000000407047c11 */ /* 0x000fe2000f8e38ff */
[----:B0-----:R-:W-:-:S03]  /*0170*/  IMAD.WIDE R2, R5, 0x4, R2 ;  /* 0x0000000405027825 */ /* 0x001fc600078e0202 */
[----:B------:R-:W-:-:S05]  /*0180*/  LEA R7, R6, R4, 0x2 ;  /* 0x0000000406077211 */ /* 0x000fca00078e10ff */
[----:B--2---:R-:W-:Y:S01]  /*0190*/  STS [R7], R0 ;  /* 0x0000000007007388 */ /* 0x004fe20000000800 */
[----:B------:R-:W-:Y:S06]  /*01a0*/  BAR.SYNC.DEFER_BLOCKING 0x0 ;  /* 0x0000000000007b1d */ /* 0x000fec0000010000 */
[----:B------:R-:W0:Y:S02]  /*01b0*/  LDS R4, [R7] ;  /* 0x0000000007047984 */ /* 0x000e240000000800 */
[----:B0-----:R-:W-:-:S04]  /*01c0*/  FADD R9, RZ, R4 ;  /* 0x00000004ff097221 */ /* 0x001fc80000000000 */
[----:B------:R-:W-:-:S04]  /*01d0*/  FFMA R9, R4, 2, R9 ;  /* 0x4000000004097823 */ /* 0x000fc80000000009 */
[----:B------:R-:W-:-:S04]  /*01e0*/  FFMA R9, R4, 3, R9 ;  /* 0x4040000004097823 */ /* 0x000fc80000000009 */
[----:B------:R-:W-:-:S04]  /*01f0*/  FFMA R9, R4, 4, R9 ;  /* 0x4080000004097823 */ /* 0x000fc80000000009 */
[----:B------:R-:W-:-:S04]  /*0200*/  FFMA R9, R4, 5, R9 ;  /* 0x40a0000004097823 */ /* 0x000fc80000000009 */
[----:B------:R-:W-:-:S04]  /*0210*/  FFMA R9, R4, 6, R9 ;  /* 0x40c0000004097823 */ /* 0x000fc80000000009 */
[----:B------:R-:W-:-:S04]  /*0220*/  FFMA R9, R4, 7, R9 ;  /* 0x40e0000004097823 */ /* 0x000fc80000000009 */
[----:B------:R-:W-:-:S04]  /*0230*/  FFMA R9, R4, 8, R9 ;  /* 0x4100000004097823 */ /* 0x000fc80000000009 */
[----:B------:R-:W-:-:S04]  /*0240*/  FFMA R9, R4, 9, R9 ;  /* 0x4110000004097823 */ /* 0x000fc80000000009 */
[----:B------:R-:W-:-:S05]  /*0250*/  FFMA R9, R4, 10, R9 ;  /* 0x4120000004097823 */ /* 0x000fca0000000009 */
[----:B------:R-:W-:Y:S01]  /*0260*/  STG.E desc[UR6][R2.64], R9 ;  /* 0x0000000902007986 */ /* 0x000fe2000c101906 */
[----:B------:R-:W-:Y:S05]  /*0270*/  EXIT ;  /* 0x000000000000794d */ /* 0x000fea0003800000 */
.L_x_0:
[----:B------:R-:W-:-:S00]  /*0280*/  BRA `(.L_x_0) ;  /* 0xfffffffc00fc7947 */ /* 0x000fc0000383ffff */
[----:B------:R-:W-:-:S00]  /*0290*/  NOP ;  /* 0x0000000000007918 */ /* 0x000fc00000000000 */
        /* <DEDUP_REMOVED lines=14> */
.L_x_2:


//--------------------- .text._Z14rowMajorAccessPKfPfi --------------------------
	.section	.text._Z14rowMajorAccessPKfPfi,"ax",@progbits
	.align	128
        .global         _Z14rowMajorAccessPKfPfi
        .type           _Z14rowMajorAccessPKfPfi,@function
        .size           _Z14rowMajorAccessPKfPfi,(.L_x_3 - _Z14rowMajorAccessPKfPfi)
        .other          _Z14rowMajorAccessPKfPfi,@"STO_CUDA_ENTRY STV_DEFAULT"
_Z14rowMajorAccessPKfPfi:
.text._Z14rowMajorAccessPKfPfi:
        /* <DEDUP_REMOVED lines=40> */
.L_x_1:
        /* <DEDUP_REMOVED lines=16> */
.L_x_3:


//--------------------- .nv.shared._Z17columnMajorAccessPKfPfi --------------------------
	.section	.nv.shared._Z17columnMajorAccessPKfPfi,"aw",@nobits
	.sectionflags	@""
	.align	4
.nv.shared._Z17columnMajorAccessPKfPfi:
	.zero		5120


//--------------------- .nv.shared.reserved.0     --------------------------
	.section	.nv.shared.reserved.0,"aw",@nobits
	.weak		__nv_reservedSMEM_offset_0_alias
	.size		__nv_reservedSMEM_offset_0_alias, 0, 64
	.other		__nv_reservedSMEM_offset_0_alias,@"STO_CUDA_RESERVED_SHARED STV_DEFAULT"
__nv_reservedSMEM_offset_0_alias:
	.zero		0
	.zero		64


//--------------------- .nv.shared._Z14rowMajorAccessPKfPfi --------------------------
	.section	.nv.shared._Z14rowMajorAccessPKfPfi,"aw",@nobits
	.sectionflags	@""
	.align	4
.nv.shared._Z14rowMajorAccessPKfPfi:
	.zero		5120


//--------------------- .nv.constant0._Z17columnMajorAccessPKfPfi --------------------------
	.section	.nv.constant0._Z17columnMajorAccessPKfPfi,"a",@progbits
	.sectionflags	@""
	.align	4
.nv.constant0._Z17columnMajorAccessPKfPfi:
	.zero		916


//--------------------- .nv.constant0._Z14rowMajorAccessPKfPfi --------------------------
	.section	.nv.constant0._Z14rowMajorAccessPKfPfi,"a",@progbits
	.sectionflags	@""
	.align	4
.nv.constant0._Z14rowMajorAccessPKfPfi:
	.zero		916


//--------------------- SYMBOLS --------------------------

	.type		.nv.reservedSmem.offset0,@object
	.size		.nv.reservedSmem.offset0,0x4
	.type		.nv.reservedSmem.cap,@object
	.size		.nv.reservedSmem.cap,0x4
